	.headerflags	@"EF_CUDA_TEXMODE_UNIFIED EF_CUDA_64BIT_ADDRESS EF_CUDA_ACCELERATORS EF_CUDA_SM90 EF_CUDA_VIRTUAL_SM(EF_CUDA_SM90)"
	.elftype	@"ET_EXEC"


//--------------------- .nv.info                  --------------------------
	.section	.nv.info,"",@"SHT_CUDA_INFO"
	.align	4


	//----- nvinfo : EIATTR_REGCOUNT
	.align		4
        /*0000*/ 	.byte	0x04, 0x2f
        /*0002*/ 	.short	(.L_1 - .L_0)
	.align		4
.L_0:
        /*0004*/ 	.word	index@(triton_poi_fused_convolution_leaky_relu_0)
        /*0008*/ 	.word	0x00000012


	//----- nvinfo : EIATTR_MIN_STACK_SIZE
	.align		4
.L_1:
        /*000c*/ 	.byte	0x04, 0x12
        /*000e*/ 	.short	(.L_3 - .L_2)
	.align		4
.L_2:
        /*0010*/ 	.word	index@(triton_poi_fused_convolution_leaky_relu_0)
        /*0014*/ 	.word	0x00000000


	//----- nvinfo : EIATTR_FRAME_SIZE
	.align		4
.L_3:
        /*0018*/ 	.byte	0x04, 0x11
        /*001a*/ 	.short	(.L_5 - .L_4)
	.align		4
.L_4:
        /*001c*/ 	.word	index@(triton_poi_fused_convolution_leaky_relu_0)
        /*0020*/ 	.word	0x00000000


	//----- nvinfo : EIATTR_MIN_STACK_SIZE
	.align		4
.L_5:
        /*0024*/ 	.byte	0x04, 0x12
        /*0026*/ 	.short	(.L_7 - .L_6)
	.align		4
.L_6:
        /*0028*/ 	.word	index@(triton_poi_fused_convolution_leaky_relu_0)
        /*002c*/ 	.word	0x00000000
.L_7:


//--------------------- .nv.info.triton_poi_fused_convolution_leaky_relu_0 --------------------------
	.section	.nv.info.triton_poi_fused_convolution_leaky_relu_0,"",@"SHT_CUDA_INFO"
	.sectionflags	@""
	.align	4


	//----- nvinfo : EIATTR_CUDA_API_VERSION
	.align		4
        /*0000*/ 	.byte	0x04, 0x37
        /*0002*/ 	.short	(.L_9 - .L_8)
.L_8:
        /*0004*/ 	.word	0x0000007c


	//----- nvinfo : EIATTR_KPARAM_INFO
	.align		4
.L_9:
        /*0008*/ 	.byte	0x04, 0x17
        /*000a*/ 	.short	(.L_11 - .L_10)
.L_10:
        /*000c*/ 	.word	0x00000000
        /*0010*/ 	.short	0x0003
        /*0012*/ 	.short	0x0018
        /*0014*/ 	.byte	0x00, 0xf0, 0x11, 0x00


	//----- nvinfo : EIATTR_KPARAM_INFO
	.align		4
.L_11:
        /*0018*/ 	.byte	0x04, 0x17
        /*001a*/ 	.short	(.L_13 - .L_12)
.L_12:
        /*001c*/ 	.word	0x00000000
        /*0020*/ 	.short	0x0002
        /*0022*/ 	.short	0x0010
        /*0024*/ 	.byte	0x00, 0xf4, 0x21, 0x00


	//----- nvinfo : EIATTR_KPARAM_INFO
	.align		4
.L_13:
        /*0028*/ 	.byte	0x04, 0x17
        /*002a*/ 	.short	(.L_15 - .L_14)
.L_14:
        /*002c*/ 	.word	0x00000000
        /*0030*/ 	.short	0x0001
        /*0032*/ 	.short	0x0008
        /*0034*/ 	.byte	0x00, 0xf4, 0x21, 0x00


	//----- nvinfo : EIATTR_KPARAM_INFO
	.align		4
.L_15:
        /*0038*/ 	.byte	0x04, 0x17
        /*003a*/ 	.short	(.L_17 - .L_16)
.L_16:
        /*003c*/ 	.word	0x00000000
        /*0040*/ 	.short	0x0000
        /*0042*/ 	.short	0x0000
        /*0044*/ 	.byte	0x00, 0xf4, 0x21, 0x00


	//----- nvinfo : EIATTR_SPARSE_MMA_MASK
	.align		4
.L_17:
        /*0048*/ 	.byte	0x03, 0x50
        /*004a*/ 	.short	0x0000


	//----- nvinfo : EIATTR_MAXREG_COUNT
	.align		4
        /*004c*/ 	.byte	0x03, 0x1b
        /*004e*/ 	.short	0x00ff


	//----- nvinfo : EIATTR_EXIT_INSTR_OFFSETS
	.align		4
        /*0050*/ 	.byte	0x04, 0x1c
        /*0052*/ 	.short	(.L_19 - .L_18)


	//   ....[0]....
.L_18:
        /*0054*/ 	.word	0x000002f0


	//   ....[1]....
        /*0058*/ 	.word	0x00000310


	//----- nvinfo : EIATTR_REQNTID
	.align		4
.L_19:
        /*005c*/ 	.byte	0x04, 0x10
        /*005e*/ 	.short	(.L_21 - .L_20)
.L_20:
        /*0060*/ 	.word	0x00000080
        /*0064*/ 	.word	0x00000001
        /*0068*/ 	.word	0x00000001


	//----- nvinfo : EIATTR_CBANK_PARAM_SIZE
	.align		4
.L_21:
        /*006c*/ 	.byte	0x03, 0x19
        /*006e*/ 	.short	0x001c


	//----- nvinfo : EIATTR_PARAM_CBANK
	.align		4
        /*0070*/ 	.byte	0x04, 0x0a
        /*0072*/ 	.short	(.L_23 - .L_22)
	.align		4
.L_22:
        /*0074*/ 	.word	index@(.nv.constant0.triton_poi_fused_convolution_leaky_relu_0)
        /*0078*/ 	.short	0x0210
        /*007a*/ 	.short	0x001c


	//----- nvinfo : EIATTR_SW_WAR
	.align		4
.L_23:
        /*007c*/ 	.byte	0x04, 0x36
        /*007e*/ 	.short	(.L_25 - .L_24)
.L_24:
        /*0080*/ 	.word	0x00000008
.L_25:


//--------------------- .nv.callgraph             --------------------------
	.section	.nv.callgraph,"",@"SHT_CUDA_CALLGRAPH"
	.align	4
	.sectionentsize	8
	.align		4
        /*0000*/ 	.word	0x00000000
	.align		4
        /*0004*/ 	.word	0xffffffff
	.align		4
        /*0008*/ 	.word	0x00000000
	.align		4
        /*000c*/ 	.word	0xfffffffe
	.align		4
        /*0010*/ 	.word	0x00000000
	.align		4
        /*0014*/ 	.word	0xfffffffd
	.align		4
        /*0018*/ 	.word	0x00000000
	.align		4
        /*001c*/ 	.word	0xfffffffc


//--------------------- .text.triton_poi_fused_convolution_leaky_relu_0 --------------------------
	.section	.text.triton_poi_fused_convolution_leaky_relu_0,"ax",@progbits
	.align	128
        .global         triton_poi_fused_convolution_leaky_relu_0
        .type           triton_poi_fused_convolution_leaky_relu_0,@function
        .size           triton_poi_fused_convolution_leaky_relu_0,(.L_x_1 - triton_poi_fused_convolution_leaky_relu_0)
        .other          triton_poi_fused_convolution_leaky_relu_0,@"STO_CUDA_ENTRY STV_DEFAULT"
triton_poi_fused_convolution_leaky_relu_0:
.text.triton_poi_fused_convolution_leaky_relu_0:
[----:B------:R-:W0:Y:S02]  /*0000*/  LDC R1, c[0x0][0x28] ;  /* 0x00000a00ff017b82 */ /* 0x000e240000000800 */
[----:B------:R-:W1:Y:S01]  /*0010*/  S2R R0, SR_TID.X ;  /* 0x0000000000007919 */ /* 0x000e620000002100 */
[----:B------:R-:W2:Y:S01]  /*0020*/  LDC.64 R2, c[0x0][0x218] ;  /* 0x00008600ff027b82 */ /* 0x000ea20000000a00 */
[----:B------:R-:W-:Y:S01]  /*0030*/  ULDC.64 UR4, c[0x0][0x208] ;  /* 0x0000820000047ab9 */ /* 0x000fe20000000a00 */
[----:B------:R-:W-:Y:S01]  /*0040*/  ULDC.64 UR6, c[0x0][0x220] ;  /* 0x0000880000067ab9 */ /* 0x000fe20000000a00 */
[----:B------:R-:W3:Y:S01]  /*0050*/  S2R R7, SR_CTAID.X ;  /* 0x0000000000077919 */ /* 0x000ee20000002500 */
[----:B-1----:R-:W-:-:S05]  /*0060*/  IMAD.SHL.U32 R0, R0, 0x2, RZ ;  /* 0x0000000200007824 */ /* 0x002fca00078e00ff */
[----:B------:R-:W-:-:S05]  /*0070*/  LOP3.LUT R0, R0, 0xfe, RZ, 0xc0, !PT ;  /* 0x000000fe00007812 */ /* 0x000fca00078ec0ff */
[----:B---3--:R-:W-:-:S04]  /*0080*/  IMAD R7, R7, 0x100, R0 ;  /* 0x0000010007077824 */ /* 0x008fc800078e0200 */
[C---:B------:R-:W-:Y:S01]  /*0090*/  VIADD R0, R7.reuse, 0x1 ;  /* 0x0000000107007836 */ /* 0x040fe20000000000 */
[C---:B------:R-:W-:Y:S01]  /*00a0*/  ISETP.GE.AND P2, PT, R7.reuse, 0x90, PT ;  /* 0x000000900700780c */ /* 0x040fe20003f46270 */
[----:B------:R-:W-:-:S04]  /*00b0*/  IMAD.HI R4, R7, 0x38e38e39, RZ ;  /* 0x38e38e3907047827 */ /* 0x000fc800078e02ff */
[----:B------:R-:W-:Y:S01]  /*00c0*/  IMAD.HI R6, R0, 0x38e38e39, RZ ;  /* 0x38e38e3900067827 */ /* 0x000fe200078e02ff */
[----:B------:R-:W-:-:S04]  /*00d0*/  SHF.R.S32.HI R5, RZ, 0x1, R4 ;  /* 0x00000001ff057819 */ /* 0x000fc80000011404 */
[----:B------:R-:W-:Y:S02]  /*00e0*/  SHF.R.S32.HI R9, RZ, 0x1, R6 ;  /* 0x00000001ff097819 */ /* 0x000fe40000011406 */
[----:B------:R-:W-:Y:S02]  /*00f0*/  LEA.HI R0, R4, R5, RZ, 0x1 ;  /* 0x0000000504007211 */ /* 0x000fe400078f08ff */
[----:B------:R-:W1:Y:S01]  /*0100*/  LDC.64 R4, c[0x0][0x210] ;  /* 0x00008400ff047b82 */ /* 0x000e620000000a00 */
[----:B------:R-:W-:Y:S02]  /*0110*/  LEA.HI R9, R6, R9, RZ, 0x1 ;  /* 0x0000000906097211 */ /* 0x000fe400078f08ff */
[----:B------:R-:W-:Y:S02]  /*0120*/  SHF.R.S32.HI R11, RZ, 0x1f, R0 ;  /* 0x0000001fff0b7819 */ /* 0x000fe40000011400 */
[----:B------:R-:W-:Y:S02]  /*0130*/  SHF.R.S32.HI R6, RZ, 0x1f, R9 ;  /* 0x0000001fff067819 */ /* 0x000fe40000011409 */
[----:B------:R-:W-:-:S02]  /*0140*/  LEA.HI R11, R11, R0, RZ, 0x2 ;  /* 0x000000000b0b7211 */ /* 0x000fc400078f10ff */
[----:B------:R-:W-:Y:S02]  /*0150*/  LEA.HI R6, R6, R9, RZ, 0x2 ;  /* 0x0000000906067211 */ /* 0x000fe400078f10ff */
[----:B------:R-:W-:Y:S02]  /*0160*/  LOP3.LUT R11, R11, 0xfffffffc, RZ, 0xc0, !PT ;  /* 0xfffffffc0b0b7812 */ /* 0x000fe400078ec0ff */
[----:B------:R-:W-:-:S03]  /*0170*/  LOP3.LUT R6, R6, 0xfffffffc, RZ, 0xc0, !PT ;  /* 0xfffffffc06067812 */ /* 0x000fc600078ec0ff */
[----:B------:R-:W-:Y:S02]  /*0180*/  IMAD.IADD R11, R0, 0x1, -R11 ;  /* 0x00000001000b7824 */ /* 0x000fe400078e0a0b */
[----:B------:R-:W-:Y:S02]  /*0190*/  IMAD.IADD R13, R9, 0x1, -R6 ;  /* 0x00000001090d7824 */ /* 0x000fe400078e0a06 */
[----:B--2---:R-:W-:Y:S01]  /*01a0*/  IMAD.WIDE R8, R11, 0x4, R2 ;  /* 0x000000040b087825 */ /* 0x004fe200078e0202 */
[----:B------:R-:W-:-:S03]  /*01b0*/  CS2R R10, SRZ ;  /* 0x00000000000a7805 */ /* 0x000fc6000001ff00 */
[----:B------:R-:W-:-:S04]  /*01c0*/  IMAD.WIDE R2, R13, 0x4, R2 ;  /* 0x000000040d027825 */ /* 0x000fc800078e0202 */
[----:B------:R-:W-:Y:S02]  /*01d0*/  IMAD.MOV.U32 R13, RZ, RZ, RZ ;  /* 0x000000ffff0d7224 */ /* 0x000fe400078e00ff */
[----:B------:R-:W-:Y:S02]  /*01e0*/  IMAD.MOV.U32 R0, RZ, RZ, RZ ;  /* 0x000000ffff007224 */ /* 0x000fe400078e00ff */
[----:B-1----:R-:W-:Y:S02]  /*01f0*/  IMAD.WIDE R4, R7, 0x4, R4 ;  /* 0x0000000407047825 */ /* 0x002fe400078e0204 */
[----:B------:R-:W2:Y:S04]  /*0200*/  @!P2 LDG.E.EL R13, desc[UR4][R8.64] ;  /* 0x00000004080da981 */ /* 0x000ea8000c2e1900 */
[----:B------:R-:W2:Y:S04]  /*0210*/  @!P2 LDG.E.64 R10, desc[UR4][R4.64] ;  /* 0x00000004040aa981 */ /* 0x000ea8000c1e1b00 */
[----:B------:R-:W3:Y:S01]  /*0220*/  @!P2 LDG.E.EL R0, desc[UR4][R2.64] ;  /* 0x000000040200a981 */ /* 0x000ee2000c2e1900 */
[----:B------:R-:W-:-:S04]  /*0230*/  IADD3 R6, P3, R7, UR6, RZ ;  /* 0x0000000607067c10 */ /* 0x000fc8000ff7e0ff */
[----:B------:R-:W-:Y:S02]  /*0240*/  LEA.HI.X.SX32 R7, R7, UR7, 0x1, P3 ;  /* 0x0000000707077c11 */ /* 0x000fe400098f0eff */
[----:B--2---:R-:W-:Y:S01]  /*0250*/  FSETP.GT.AND P1, PT, R10, -R13, PT ;  /* 0x8000000d0a00720b */ /* 0x004fe20003f24000 */
[----:B------:R-:W-:Y:S01]  /*0260*/  FADD R10, R13, R10 ;  /* 0x0000000a0d0a7221 */ /* 0x000fe20000000000 */
[----:B---3--:R-:W-:Y:S01]  /*0270*/  FSETP.GT.AND P0, PT, R11, -R0, PT ;  /* 0x800000000b00720b */ /* 0x008fe20003f04000 */
[----:B------:R-:W-:Y:S01]  /*0280*/  FADD R11, R0, R11 ;  /* 0x0000000b000b7221 */ /* 0x000fe20000000000 */
[----:B------:R-:W-:Y:S02]  /*0290*/  SEL R12, RZ, 0x1, !P1 ;  /* 0x00000001ff0c7807 */ /* 0x000fe40004800000 */
[----:B------:R-:W-:-:S05]  /*02a0*/  SEL R15, RZ, 0x100, !P0 ;  /* 0x00000100ff0f7807 */ /* 0x000fca0004000000 */
[----:B------:R-:W-:Y:S02]  /*02b0*/  IMAD.IADD R15, R12, 0x1, R15 ;  /* 0x000000010c0f7824 */ /* 0x000fe400078e020f */
[----:B------:R-:W-:Y:S02]  /*02c0*/  @!P1 FMUL R10, R10, 0.20000000298023223877 ;  /* 0x3e4ccccd0a0a9820 */ /* 0x000fe40000400000 */
[----:B------:R-:W-:Y:S01]  /*02d0*/  @!P0 FMUL R11, R11, 0.20000000298023223877 ;  /* 0x3e4ccccd0b0b8820 */ /* 0x000fe20000400000 */
[----:B------:R1:W-:Y:S01]  /*02e0*/  @!P2 STG.E.U16 desc[UR4][R6.64], R15 ;  /* 0x0000000f0600a986 */ /* 0x0003e2000c101504 */
[----:B------:R-:W-:Y:S05]  /*02f0*/  @P2 EXIT ;  /* 0x000000000000294d */ /* 0x000fea0003800000 */
[----:B------:R-:W-:Y:S01]  /*0300*/  STG.E.64 desc[UR4][R4.64], R10 ;  /* 0x0000000a04007986 */ /* 0x000fe2000c101b04 */
[----:B------:R-:W-:Y:S05]  /*0310*/  EXIT ;  /* 0x000000000000794d */ /* 0x000fea0003800000 */
.L_x_0:
[----:B------:R-:W-:-:S00]  /*0320*/  BRA `(.L_x_0) ;  /* 0xfffffffc00fc7947 */ /* 0x000fc0000383ffff */
[----:B------:R-:W-:-:S00]  /*0330*/  NOP ;  /* 0x0000000000007918 */ /* 0x000fc00000000000 */
        /* <DEDUP_REMOVED lines=12> */
.L_x_1:


//--------------------- .nv.constant0.triton_poi_fused_convolution_leaky_relu_0 --------------------------
	.section	.nv.constant0.triton_poi_fused_convolution_leaky_relu_0,"a",@progbits
	.sectionflags	@""
	.align	4
.nv.constant0.triton_poi_fused_convolution_leaky_relu_0:
	.zero		556
